	.headerflags	@"EF_CUDA_TEXMODE_UNIFIED EF_CUDA_64BIT_ADDRESS EF_CUDA_ACCELERATORS EF_CUDA_SM90 EF_CUDA_VIRTUAL_SM(EF_CUDA_SM90)"
	.elftype	@"ET_EXEC"


//--------------------- .nv.info                  --------------------------
	.section	.nv.info,"",@"SHT_CUDA_INFO"
	.align	4


	//----- nvinfo : EIATTR_REGCOUNT
	.align		4
        /*0000*/ 	.byte	0x04, 0x2f
        /*0002*/ 	.short	(.L_1 - .L_0)
	.align		4
.L_0:
        /*0004*/ 	.word	index@(triton_poi_fused_clone_6)
        /*0008*/ 	.word	0x0000000e


	//----- nvinfo : EIATTR_MIN_STACK_SIZE
	.align		4
.L_1:
        /*000c*/ 	.byte	0x04, 0x12
        /*000e*/ 	.short	(.L_3 - .L_2)
	.align		4
.L_2:
        /*0010*/ 	.word	index@(triton_poi_fused_clone_6)
        /*0014*/ 	.word	0x00000000


	//----- nvinfo : EIATTR_FRAME_SIZE
	.align		4
.L_3:
        /*0018*/ 	.byte	0x04, 0x11
        /*001a*/ 	.short	(.L_5 - .L_4)
	.align		4
.L_4:
        /*001c*/ 	.word	index@(triton_poi_fused_clone_6)
        /*0020*/ 	.word	0x00000000


	//----- nvinfo : EIATTR_MIN_STACK_SIZE
	.align		4
.L_5:
        /*0024*/ 	.byte	0x04, 0x12
        /*0026*/ 	.short	(.L_7 - .L_6)
	.align		4
.L_6:
        /*0028*/ 	.word	index@(triton_poi_fused_clone_6)
        /*002c*/ 	.word	0x00000000
.L_7:


//--------------------- .nv.info.triton_poi_fused_clone_6 --------------------------
	.section	.nv.info.triton_poi_fused_clone_6,"",@"SHT_CUDA_INFO"
	.sectionflags	@""
	.align	4


	//----- nvinfo : EIATTR_CUDA_API_VERSION
	.align		4
        /*0000*/ 	.byte	0x04, 0x37
        /*0002*/ 	.short	(.L_9 - .L_8)
.L_8:
        /*0004*/ 	.word	0x0000007c


	//----- nvinfo : EIATTR_KPARAM_INFO
	.align		4
.L_9:
        /*0008*/ 	.byte	0x04, 0x17
        /*000a*/ 	.short	(.L_11 - .L_10)
.L_10:
        /*000c*/ 	.word	0x00000000
        /*0010*/ 	.short	0x0003
        /*0012*/ 	.short	0x0018
        /*0014*/ 	.byte	0x00, 0xf0, 0x11, 0x00


	//----- nvinfo : EIATTR_KPARAM_INFO
	.align		4
.L_11:
        /*0018*/ 	.byte	0x04, 0x17
        /*001a*/ 	.short	(.L_13 - .L_12)
.L_12:
        /*001c*/ 	.word	0x00000000
        /*0020*/ 	.short	0x0002
        /*0022*/ 	.short	0x0010
        /*0024*/ 	.byte	0x00, 0xf4, 0x21, 0x00


	//----- nvinfo : EIATTR_KPARAM_INFO
	.align		4
.L_13:
        /*0028*/ 	.byte	0x04, 0x17
        /*002a*/ 	.short	(.L_15 - .L_14)
.L_14:
        /*002c*/ 	.word	0x00000000
        /*0030*/ 	.short	0x0001
        /*0032*/ 	.short	0x0008
        /*0034*/ 	.byte	0x00, 0xf4, 0x21, 0x00


	//----- nvinfo : EIATTR_KPARAM_INFO
	.align		4
.L_15:
        /*0038*/ 	.byte	0x04, 0x17
        /*003a*/ 	.short	(.L_17 - .L_16)
.L_16:
        /*003c*/ 	.word	0x00000000
        /*0040*/ 	.short	0x0000
        /*0042*/ 	.short	0x0000
        /*0044*/ 	.byte	0x00, 0xf4, 0x21, 0x00


	//----- nvinfo : EIATTR_SPARSE_MMA_MASK
	.align		4
.L_17:
        /*0048*/ 	.byte	0x03, 0x50
        /*004a*/ 	.short	0x0000


	//----- nvinfo : EIATTR_MAXREG_COUNT
	.align		4
        /*004c*/ 	.byte	0x03, 0x1b
        /*004e*/ 	.short	0x00ff


	//----- nvinfo : EIATTR_EXIT_INSTR_OFFSETS
	.align		4
        /*0050*/ 	.byte	0x04, 0x1c
        /*0052*/ 	.short	(.L_19 - .L_18)


	//   ....[0]....
.L_18:
        /*0054*/ 	.word	0x00000210


	//   ....[1]....
        /*0058*/ 	.word	0x00000230


	//----- nvinfo : EIATTR_REQNTID
	.align		4
.L_19:
        /*005c*/ 	.byte	0x04, 0x10
        /*005e*/ 	.short	(.L_21 - .L_20)
.L_20:
        /*0060*/ 	.word	0x00000080
        /*0064*/ 	.word	0x00000001
        /*0068*/ 	.word	0x00000001


	//----- nvinfo : EIATTR_CBANK_PARAM_SIZE
	.align		4
.L_21:
        /*006c*/ 	.byte	0x03, 0x19
        /*006e*/ 	.short	0x001c


	//----- nvinfo : EIATTR_PARAM_CBANK
	.align		4
        /*0070*/ 	.byte	0x04, 0x0a
        /*0072*/ 	.short	(.L_23 - .L_22)
	.align		4
.L_22:
        /*0074*/ 	.word	index@(.nv.constant0.triton_poi_fused_clone_6)
        /*0078*/ 	.short	0x0210
        /*007a*/ 	.short	0x001c


	//----- nvinfo : EIATTR_SW_WAR
	.align		4
.L_23:
        /*007c*/ 	.byte	0x04, 0x36
        /*007e*/ 	.short	(.L_25 - .L_24)
.L_24:
        /*0080*/ 	.word	0x00000008
.L_25:


//--------------------- .nv.callgraph             --------------------------
	.section	.nv.callgraph,"",@"SHT_CUDA_CALLGRAPH"
	.align	4
	.sectionentsize	8
	.align		4
        /*0000*/ 	.word	0x00000000
	.align		4
        /*0004*/ 	.word	0xffffffff
	.align		4
        /*0008*/ 	.word	0x00000000
	.align		4
        /*000c*/ 	.word	0xfffffffe
	.align		4
        /*0010*/ 	.word	0x00000000
	.align		4
        /*0014*/ 	.word	0xfffffffd
	.align		4
        /*0018*/ 	.word	0x00000000
	.align		4
        /*001c*/ 	.word	0xfffffffc


//--------------------- .text.triton_poi_fused_clone_6 --------------------------
	.section	.text.triton_poi_fused_clone_6,"ax",@progbits
	.align	128
        .global         triton_poi_fused_clone_6
        .type           triton_poi_fused_clone_6,@function
        .size           triton_poi_fused_clone_6,(.L_x_1 - triton_poi_fused_clone_6)
        .other          triton_poi_fused_clone_6,@"STO_CUDA_ENTRY STV_DEFAULT"
triton_poi_fused_clone_6:
.text.triton_poi_fused_clone_6:
[----:B------:R-:W0:Y:S02]  /*0000*/  LDC R1, c[0x0][0x28] ;  /* 0x00000a00ff017b82 */ /* 0x000e240000000800 */
[----:B------:R-:W1:Y:S01]  /*0010*/  S2R R0, SR_TID.X ;  /* 0x0000000000007919 */ /* 0x000e620000002100 */
[----:B------:R-:W2:Y:S01]  /*0020*/  LDC.64 R4, c[0x0][0x218] ;  /* 0x00008600ff047b82 */ /* 0x000ea20000000a00 */
[----:B------:R-:W-:Y:S01]  /*0030*/  ULDC.64 UR4, c[0x0][0x208] ;  /* 0x0000820000047ab9 */ /* 0x000fe20000000a00 */
[----:B------:R-:W3:Y:S01]  /*0040*/  S2R R3, SR_CTAID.X ;  /* 0x0000000000037919 */ /* 0x000ee20000002500 */
[----:B-1----:R-:W-:Y:S02]  /*0050*/  LOP3.LUT R0, R0, 0x7f, RZ, 0xc0, !PT ;  /* 0x0000007f00007812 */ /* 0x002fe400078ec0ff */
[----:B---3--:R-:W-:-:S03]  /*0060*/  SHF.R.S32.HI R8, RZ, 0x18, R3 ;  /* 0x00000018ff087819 */ /* 0x008fc60000011403 */
[----:B------:R-:W-:Y:S02]  /*0070*/  IMAD R9, R3, 0x80, R0 ;  /* 0x0000008003097824 */ /* 0x000fe400078e0200 */
[----:B------:R-:W1:Y:S01]  /*0080*/  LDC.64 R2, c[0x0][0x210] ;  /* 0x00008400ff027b82 */ /* 0x000e620000000a00 */
[----:B------:R-:W-:Y:S02]  /*0090*/  SGXT R8, R8, 0x1 ;  /* 0x000000010808781a */ /* 0x000fe40000000200 */
[----:B------:R-:W-:Y:S02]  /*00a0*/  SHF.R.S32.HI R0, RZ, 0x1f, R9 ;  /* 0x0000001fff007819 */ /* 0x000fe40000011409 */
[-C--:B------:R-:W-:Y:S02]  /*00b0*/  LEA.HI R8, R8, R9.reuse, RZ, 0x6 ;  /* 0x0000000908087211 */ /* 0x080fe400078f30ff */
[----:B------:R-:W-:Y:S02]  /*00c0*/  LEA.HI R0, R0, R9, RZ, 0x2 ;  /* 0x0000000900007211 */ /* 0x000fe400078f10ff */
[----:B------:R-:W-:-:S02]  /*00d0*/  SHF.R.S32.HI R11, RZ, 0x6, R8 ;  /* 0x00000006ff0b7819 */ /* 0x000fc40000011408 */
[--C-:B------:R-:W-:Y:S02]  /*00e0*/  SHF.R.S32.HI R6, RZ, 0x2, R0.reuse ;  /* 0x00000002ff067819 */ /* 0x100fe40000011400 */
[----:B------:R-:W-:Y:S02]  /*00f0*/  SHF.R.S32.HI R7, RZ, 0x1f, R0 ;  /* 0x0000001fff077819 */ /* 0x000fe40000011400 */
[----:B------:R-:W-:Y:S02]  /*0100*/  LOP3.LUT R0, R0, 0xfffffffc, RZ, 0xc0, !PT ;  /* 0xfffffffc00007812 */ /* 0x000fe400078ec0ff */
[----:B------:R-:W-:Y:S02]  /*0110*/  LEA.HI R7, R7, R6, RZ, 0x4 ;  /* 0x0000000607077211 */ /* 0x000fe400078f20ff */
[C---:B------:R-:W-:Y:S01]  /*0120*/  ISETP.GE.AND P0, PT, R9.reuse, 0xc0, PT ;  /* 0x000000c00900780c */ /* 0x040fe20003f06270 */
[----:B------:R-:W-:Y:S01]  /*0130*/  IMAD.IADD R0, R9, 0x1, -R0 ;  /* 0x0000000109007824 */ /* 0x000fe200078e0a00 */
[----:B------:R-:W-:-:S03]  /*0140*/  LOP3.LUT R7, R7, 0xfffffff0, RZ, 0xc0, !PT ;  /* 0xfffffff007077812 */ /* 0x000fc600078ec0ff */
[----:B------:R-:W-:Y:S02]  /*0150*/  IMAD R0, R11, 0x4, R0 ;  /* 0x000000040b007824 */ /* 0x000fe400078e0200 */
[----:B------:R-:W-:Y:S02]  /*0160*/  IMAD.IADD R7, R6, 0x1, -R7 ;  /* 0x0000000106077824 */ /* 0x000fe400078e0a07 */
[----:B--2---:R-:W-:-:S04]  /*0170*/  IMAD.WIDE R4, R0, 0x4, R4 ;  /* 0x0000000400047825 */ /* 0x004fc800078e0204 */
[----:B------:R-:W-:Y:S02]  /*0180*/  IMAD R7, R7, 0xc, R0 ;  /* 0x0000000c07077824 */ /* 0x000fe400078e0200 */
[----:B------:R-:W-:Y:S02]  /*0190*/  IMAD.MOV.U32 R11, RZ, RZ, RZ ;  /* 0x000000ffff0b7224 */ /* 0x000fe400078e00ff */
[----:B------:R-:W-:Y:S02]  /*01a0*/  IMAD.MOV.U32 R0, RZ, RZ, RZ ;  /* 0x000000ffff007224 */ /* 0x000fe400078e00ff */
[----:B-1----:R-:W-:Y:S02]  /*01b0*/  IMAD.WIDE R2, R7, 0x4, R2 ;  /* 0x0000000407027825 */ /* 0x002fe400078e0202 */
[----:B------:R-:W2:Y:S01]  /*01c0*/  @!P0 LDG.E.EL R11, desc[UR4][R4.64] ;  /* 0x00000004040b8981 */ /* 0x000ea2000c2e1900 */
[----:B------:R-:W1:Y:S03]  /*01d0*/  LDC.64 R6, c[0x0][0x220] ;  /* 0x00008800ff067b82 */ /* 0x000e660000000a00 */
[----:B------:R-:W2:Y:S01]  /*01e0*/  @!P0 LDG.E R0, desc[UR4][R2.64] ;  /* 0x0000000402008981 */ /* 0x000ea2000c1e1900 */
[----:B-1----:R-:W-:-:S04]  /*01f0*/  IMAD.WIDE R6, R9, 0x4, R6 ;  /* 0x0000000409067825 */ /* 0x002fc800078e0206 */
[----:B--2---:R-:W-:Y:S01]  /*0200*/  FADD R11, R11, R0 ;  /* 0x000000000b0b7221 */ /* 0x004fe20000000000 */
[----:B------:R-:W-:Y:S06]  /*0210*/  @P0 EXIT ;  /* 0x000000000000094d */ /* 0x000fec0003800000 */
[----:B------:R-:W-:Y:S01]  /*0220*/  STG.E desc[UR4][R6.64], R11 ;  /* 0x0000000b06007986 */ /* 0x000fe2000c101904 */
[----:B------:R-:W-:Y:S05]  /*0230*/  EXIT ;  /* 0x000000000000794d */ /* 0x000fea0003800000 */
.L_x_0:
[----:B------:R-:W-:-:S00]  /*0240*/  BRA `(.L_x_0) ;  /* 0xfffffffc00fc7947 */ /* 0x000fc0000383ffff */
[----:B------:R-:W-:-:S00]  /*0250*/  NOP ;  /* 0x0000000000007918 */ /* 0x000fc00000000000 */
        /* <DEDUP_REMOVED lines=10> */
.L_x_1:


//--------------------- .nv.constant0.triton_poi_fused_clone_6 --------------------------
	.section	.nv.constant0.triton_poi_fused_clone_6,"a",@progbits
	.sectionflags	@""
	.align	4
.nv.constant0.triton_poi_fused_clone_6:
	.zero		556
